//
// Generated by NVIDIA NVVM Compiler
//
// Compiler Build ID: CL-36424714
// Cuda compilation tools, release 13.0, V13.0.88
// Based on NVVM 20.0.0
//

.version 9.0
.target sm_100
.address_size 64

	// .globl	_Z10dotproductPfS_S_i
// _ZZ10dotproductPfS_S_iE4tile has been demoted
// _ZZ6reducePfS_iE4tile has been demoted

.visible .entry _Z10dotproductPfS_S_i(
	.param .u64 .ptr .align 1 _Z10dotproductPfS_S_i_param_0,
	.param .u64 .ptr .align 1 _Z10dotproductPfS_S_i_param_1,
	.param .u64 .ptr .align 1 _Z10dotproductPfS_S_i_param_2,
	.param .u32 _Z10dotproductPfS_S_i_param_3
)
{
	.reg .pred 	%p<7>;
	.reg .b32 	%r<14>;
	.reg .b32 	%f<29>;
	.reg .b64 	%rd<12>;
	// demoted variable
	.shared .align 4 .b8 _ZZ10dotproductPfS_S_iE4tile[4096];
	ld.param.u64 	%rd1, [_Z10dotproductPfS_S_i_param_0];
	ld.param.u64 	%rd2, [_Z10dotproductPfS_S_i_param_1];
	ld.param.u64 	%rd3, [_Z10dotproductPfS_S_i_param_2];
	ld.param.u32 	%r8, [_Z10dotproductPfS_S_i_param_3];
	mov.u32 	%r1, %ctaid.x;
	mov.u32 	%r13, %ntid.x;
	mov.u32 	%r3, %tid.x;
	mad.lo.s32 	%r4, %r1, %r13, %r3;
	setp.ge.u32 	%p1, %r4, %r8;
	mov.f32 	%f28, 0f00000000;
	@%p1 bra 	$L__BB0_2;
	cvta.to.global.u64 	%rd4, %rd1;
	cvta.to.global.u64 	%rd5, %rd2;
	mul.wide.u32 	%rd6, %r4, 4;
	add.s64 	%rd7, %rd4, %rd6;
	ld.global.f32 	%f4, [%rd7];
	add.s64 	%rd8, %rd5, %rd6;
	ld.global.f32 	%f5, [%rd8];
	mul.f32 	%f28, %f4, %f5;
$L__BB0_2:
	shl.b32 	%r9, %r3, 2;
	mov.u32 	%r10, _ZZ10dotproductPfS_S_iE4tile;
	add.s32 	%r5, %r10, %r9;
	st.shared.f32 	[%r5], %f28;
	bar.sync 	0;
	setp.lt.u32 	%p2, %r13, 66;
	@%p2 bra 	$L__BB0_6;
$L__BB0_3:
	shr.u32 	%r7, %r13, 1;
	setp.ge.u32 	%p3, %r3, %r7;
	@%p3 bra 	$L__BB0_5;
	shl.b32 	%r11, %r7, 2;
	add.s32 	%r12, %r5, %r11;
	ld.shared.f32 	%f6, [%r12];
	ld.shared.f32 	%f7, [%r5];
	add.f32 	%f8, %f6, %f7;
	st.shared.f32 	[%r5], %f8;
$L__BB0_5:
	bar.sync 	0;
	setp.gt.u32 	%p4, %r13, 131;
	mov.u32 	%r13, %r7;
	@%p4 bra 	$L__BB0_3;
$L__BB0_6:
	setp.gt.u32 	%p5, %r3, 31;
	@%p5 bra 	$L__BB0_9;
	ld.shared.f32 	%f9, [%r5+128];
	ld.shared.f32 	%f10, [%r5];
	add.f32 	%f11, %f9, %f10;
	st.shared.f32 	[%r5], %f11;
	bar.sync 	0;
	ld.shared.f32 	%f12, [%r5+64];
	ld.shared.f32 	%f13, [%r5];
	add.f32 	%f14, %f12, %f13;
	st.shared.f32 	[%r5], %f14;
	bar.sync 	0;
	ld.shared.f32 	%f15, [%r5+32];
	ld.shared.f32 	%f16, [%r5];
	add.f32 	%f17, %f15, %f16;
	st.shared.f32 	[%r5], %f17;
	bar.sync 	0;
	ld.shared.f32 	%f18, [%r5+16];
	ld.shared.f32 	%f19, [%r5];
	add.f32 	%f20, %f18, %f19;
	st.shared.f32 	[%r5], %f20;
	bar.sync 	0;
	ld.shared.f32 	%f21, [%r5+8];
	ld.shared.f32 	%f22, [%r5];
	add.f32 	%f23, %f21, %f22;
	st.shared.f32 	[%r5], %f23;
	bar.sync 	0;
	ld.shared.f32 	%f24, [%r5+4];
	ld.shared.f32 	%f25, [%r5];
	add.f32 	%f26, %f24, %f25;
	st.shared.f32 	[%r5], %f26;
	bar.sync 	0;
	setp.ne.s32 	%p6, %r3, 0;
	@%p6 bra 	$L__BB0_9;
	ld.shared.f32 	%f27, [_ZZ10dotproductPfS_S_iE4tile];
	cvta.to.global.u64 	%rd9, %rd3;
	mul.wide.u32 	%rd10, %r1, 4;
	add.s64 	%rd11, %rd9, %rd10;
	st.global.f32 	[%rd11], %f27;
$L__BB0_9:
	ret;

}
	// .globl	_Z6reducePfS_i
.visible .entry _Z6reducePfS_i(
	.param .u64 .ptr .align 1 _Z6reducePfS_i_param_0,
	.param .u64 .ptr .align 1 _Z6reducePfS_i_param_1,
	.param .u32 _Z6reducePfS_i_param_2
)
{
	.reg .pred 	%p<6>;
	.reg .b32 	%r<16>;
	.reg .b32 	%f<26>;
	.reg .b64 	%rd<11>;
	// demoted variable
	.shared .align 4 .b8 _ZZ6reducePfS_iE4tile[4096];
	ld.param.u64 	%rd2, [_Z6reducePfS_i_param_0];
	ld.param.u64 	%rd1, [_Z6reducePfS_i_param_1];
	cvta.to.global.u64 	%rd3, %rd2;
	mov.u32 	%r1, %ctaid.x;
	mov.u32 	%r15, %ntid.x;
	mul.lo.s32 	%r7, %r15, %r1;
	shl.b32 	%r8, %r7, 1;
	mov.u32 	%r3, %tid.x;
	add.s32 	%r9, %r8, %r3;
	mul.wide.u32 	%rd4, %r9, 4;
	add.s64 	%rd5, %rd3, %rd4;
	ld.global.f32 	%f1, [%rd5];
	add.s32 	%r10, %r9, 1024;
	mul.wide.u32 	%rd6, %r10, 4;
	add.s64 	%rd7, %rd3, %rd6;
	ld.global.f32 	%f2, [%rd7];
	add.f32 	%f3, %f1, %f2;
	shl.b32 	%r11, %r3, 2;
	mov.u32 	%r12, _ZZ6reducePfS_iE4tile;
	add.s32 	%r4, %r12, %r11;
	st.shared.f32 	[%r4], %f3;
	bar.sync 	0;
	setp.lt.u32 	%p1, %r15, 66;
	@%p1 bra 	$L__BB1_4;
$L__BB1_1:
	shr.u32 	%r6, %r15, 1;
	setp.ge.u32 	%p2, %r3, %r6;
	@%p2 bra 	$L__BB1_3;
	shl.b32 	%r13, %r6, 2;
	add.s32 	%r14, %r4, %r13;
	ld.shared.f32 	%f4, [%r14];
	ld.shared.f32 	%f5, [%r4];
	add.f32 	%f6, %f4, %f5;
	st.shared.f32 	[%r4], %f6;
$L__BB1_3:
	bar.sync 	0;
	setp.gt.u32 	%p3, %r15, 131;
	mov.u32 	%r15, %r6;
	@%p3 bra 	$L__BB1_1;
$L__BB1_4:
	setp.gt.u32 	%p4, %r3, 31;
	@%p4 bra 	$L__BB1_7;
	ld.shared.f32 	%f7, [%r4+128];
	ld.shared.f32 	%f8, [%r4];
	add.f32 	%f9, %f7, %f8;
	st.shared.f32 	[%r4], %f9;
	bar.sync 	0;
	ld.shared.f32 	%f10, [%r4+64];
	ld.shared.f32 	%f11, [%r4];
	add.f32 	%f12, %f10, %f11;
	st.shared.f32 	[%r4], %f12;
	bar.sync 	0;
	ld.shared.f32 	%f13, [%r4+32];
	ld.shared.f32 	%f14, [%r4];
	add.f32 	%f15, %f13, %f14;
	st.shared.f32 	[%r4], %f15;
	bar.sync 	0;
	ld.shared.f32 	%f16, [%r4+16];
	ld.shared.f32 	%f17, [%r4];
	add.f32 	%f18, %f16, %f17;
	st.shared.f32 	[%r4], %f18;
	bar.sync 	0;
	ld.shared.f32 	%f19, [%r4+8];
	ld.shared.f32 	%f20, [%r4];
	add.f32 	%f21, %f19, %f20;
	st.shared.f32 	[%r4], %f21;
	bar.sync 	0;
	ld.shared.f32 	%f22, [%r4+4];
	ld.shared.f32 	%f23, [%r4];
	add.f32 	%f24, %f22, %f23;
	st.shared.f32 	[%r4], %f24;
	bar.sync 	0;
	setp.ne.s32 	%p5, %r3, 0;
	@%p5 bra 	$L__BB1_7;
	ld.shared.f32 	%f25, [_ZZ6reducePfS_iE4tile];
	cvta.to.global.u64 	%rd8, %rd1;
	mul.wide.u32 	%rd9, %r1, 4;
	add.s64 	%rd10, %rd8, %rd9;
	st.global.f32 	[%rd10], %f25;
$L__BB1_7:
	ret;

}


// ===== COMPILED SASS (sm_100) =====

	.target	sm_100

	.elftype	@"ET_EXEC"


//--------------------- .note.nv.tkinfo           --------------------------
	.section	.note.nv.tkinfo,"",@"SHT_NOTE"
	.sectionflags	@"SHF_NOTE_NV_TKINFO"
	.tkinfo
        /*0018*/ 	.word	0x00000002
        /*0030*/ 	.string	""
        /*0030*/ 	.string	"ptxas"
        /*0030*/ 	.string	"Cuda compilation tools, release 13.0, V13.0.88"
        /*0030*/ 	.string	"Build cuda_13.0.r13.0/compiler.36424714_0"
        /*0030*/ 	.string	"-arch sm_100 -m 64 "



//--------------------- .note.nv.cuinfo           --------------------------
	.section	.note.nv.cuinfo,"",@"SHT_NOTE"
	.sectionflags	@"SHF_NOTE_NV_CUINFO"
        /*0018*/ 	.short	0x0002
        /*001a*/ 	.short	0x0064
        /*001c*/ 	.short	0x0082
	.zero		2


//--------------------- .nv.info                  --------------------------
	.section	.nv.info,"",@"SHT_CUDA_INFO"
	.align	4


	//----- nvinfo : EIATTR_REGCOUNT
	.align		4
        /*0000*/ 	.byte	0x04, 0x2f
        /*0002*/ 	.short	(.L_1 - .L_0)
	.align		4
.L_0:
        /*0004*/ 	.word	index@(_Z10dotproductPfS_S_i)
        /*0008*/ 	.word	0x0000000c


	//----- nvinfo : EIATTR_FRAME_SIZE
	.align		4
.L_1:
        /*000c*/ 	.byte	0x04, 0x11
        /*000e*/ 	.short	(.L_3 - .L_2)
	.align		4
.L_2:
        /*0010*/ 	.word	index@(_Z10dotproductPfS_S_i)
        /*0014*/ 	.word	0x00000000


	//----- nvinfo : EIATTR_REGCOUNT
	.align		4
.L_3:
        /*0018*/ 	.byte	0x04, 0x2f
        /*001a*/ 	.short	(.L_5 - .L_4)
	.align		4
.L_4:
        /*001c*/ 	.word	index@(_Z6reducePfS_i)
        /*0020*/ 	.word	0x0000000c


	//----- nvinfo : EIATTR_FRAME_SIZE
	.align		4
.L_5:
        /*0024*/ 	.byte	0x04, 0x11
        /*0026*/ 	.short	(.L_7 - .L_6)
	.align		4
.L_6:
        /*0028*/ 	.word	index@(_Z6reducePfS_i)
        /*002c*/ 	.word	0x00000000


	//----- nvinfo : EIATTR_MIN_STACK_SIZE
	.align		4
.L_7:
        /*0030*/ 	.byte	0x04, 0x12
        /*0032*/ 	.short	(.L_9 - .L_8)
	.align		4
.L_8:
        /*0034*/ 	.word	index@(_Z6reducePfS_i)
        /*0038*/ 	.word	0x00000000


	//----- nvinfo : EIATTR_MIN_STACK_SIZE
	.align		4
.L_9:
        /*003c*/ 	.byte	0x04, 0x12
        /*003e*/ 	.short	(.L_11 - .L_10)
	.align		4
.L_10:
        /*0040*/ 	.word	index@(_Z10dotproductPfS_S_i)
        /*0044*/ 	.word	0x00000000
.L_11:


//--------------------- .nv.compat                --------------------------
	.section	.nv.compat,"",@"SHT_CUDA_COMPAT_INFO"
	.align	4
        /*0000*/ 	.byte	0x02, 0x09, 0x00, 0x00, 0x02, 0x02, 0x01, 0x00, 0x02, 0x05, 0x05, 0x00, 0x03, 0x07, 0x01, 0x01
        /*0010*/ 	.byte	0x02, 0x03, 0x00, 0x00, 0x02, 0x06, 0x01, 0x00, 0x04, 0x0b, 0x08, 0x00, 0x09, 0x00, 0x00, 0x00
        /*0020*/ 	.byte	0x00, 0x00, 0x00, 0x00


//--------------------- .nv.info._Z6reducePfS_i   --------------------------
	.section	.nv.info._Z6reducePfS_i,"",@"SHT_CUDA_INFO"
	.sectionflags	@""
	.align	4


	//----- nvinfo : EIATTR_CUDA_API_VERSION
	.align		4
        /*0000*/ 	.byte	0x04, 0x37
        /*0002*/ 	.short	(.L_13 - .L_12)
.L_12:
        /*0004*/ 	.word	0x00000082


	//----- nvinfo : EIATTR_KPARAM_INFO
	.align		4
.L_13:
        /*0008*/ 	.byte	0x04, 0x17
        /*000a*/ 	.short	(.L_15 - .L_14)
.L_14:
        /*000c*/ 	.word	0x00000000
        /*0010*/ 	.short	0x0002
        /*0012*/ 	.short	0x0010
        /*0014*/ 	.byte	0x00, 0xf0, 0x11, 0x00


	//----- nvinfo : EIATTR_KPARAM_INFO
	.align		4
.L_15:
        /*0018*/ 	.byte	0x04, 0x17
        /*001a*/ 	.short	(.L_17 - .L_16)
.L_16:
        /*001c*/ 	.word	0x00000000
        /*0020*/ 	.short	0x0001
        /*0022*/ 	.short	0x0008
        /*0024*/ 	.byte	0x00, 0xf5, 0x21, 0x00


	//----- nvinfo : EIATTR_KPARAM_INFO
	.align		4
.L_17:
        /*0028*/ 	.byte	0x04, 0x17
        /*002a*/ 	.short	(.L_19 - .L_18)
.L_18:
        /*002c*/ 	.word	0x00000000
        /*0030*/ 	.short	0x0000
        /*0032*/ 	.short	0x0000
        /*0034*/ 	.byte	0x00, 0xf5, 0x21, 0x00


	//----- nvinfo : EIATTR_SPARSE_MMA_MASK
	.align		4
.L_19:
        /*0038*/ 	.byte	0x03, 0x50
        /*003a*/ 	.short	0x0000


	//----- nvinfo : EIATTR_MAXREG_COUNT
	.align		4
        /*003c*/ 	.byte	0x03, 0x1b
        /*003e*/ 	.short	0x00ff


	//----- nvinfo : EIATTR_NUM_BARRIERS
	.align		4
        /*0040*/ 	.byte	0x02, 0x4c
        /*0042*/ 	.byte	0x01
	.zero		1


	//----- nvinfo : EIATTR_MERCURY_ISA_VERSION
	.align		4
        /*0044*/ 	.byte	0x03, 0x5f
        /*0046*/ 	.short	0x0101


	//----- nvinfo : EIATTR_VRC_CTA_INIT_COUNT
	.align		4
        /*0048*/ 	.byte	0x02, 0x4a
	.zero		1
	.zero		1


	//----- nvinfo : EIATTR_EXIT_INSTR_OFFSETS
	.align		4
        /*004c*/ 	.byte	0x04, 0x1c
        /*004e*/ 	.short	(.L_21 - .L_20)


	//   ....[0]....
.L_20:
        /*0050*/ 	.word	0x00000230


	//   ....[1]....
        /*0054*/ 	.word	0x00000430


	//   ....[2]....
        /*0058*/ 	.word	0x000004b0


	//----- nvinfo : EIATTR_CBANK_PARAM_SIZE
	.align		4
.L_21:
        /*005c*/ 	.byte	0x03, 0x19
        /*005e*/ 	.short	0x0014


	//----- nvinfo : EIATTR_PARAM_CBANK
	.align		4
        /*0060*/ 	.byte	0x04, 0x0a
        /*0062*/ 	.short	(.L_23 - .L_22)
	.align		4
.L_22:
        /*0064*/ 	.word	index@(.nv.constant0._Z6reducePfS_i)
        /*0068*/ 	.short	0x0380
        /*006a*/ 	.short	0x0014


	//----- nvinfo : EIATTR_SW_WAR
	.align		4
.L_23:
        /*006c*/ 	.byte	0x04, 0x36
        /*006e*/ 	.short	(.L_25 - .L_24)
.L_24:
        /*0070*/ 	.word	0x00000008
.L_25:


//--------------------- .nv.info._Z10dotproductPfS_S_i --------------------------
	.section	.nv.info._Z10dotproductPfS_S_i,"",@"SHT_CUDA_INFO"
	.sectionflags	@""
	.align	4


	//----- nvinfo : EIATTR_CUDA_API_VERSION
	.align		4
        /*0000*/ 	.byte	0x04, 0x37
        /*0002*/ 	.short	(.L_27 - .L_26)
.L_26:
        /*0004*/ 	.word	0x00000082


	//----- nvinfo : EIATTR_KPARAM_INFO
	.align		4
.L_27:
        /*0008*/ 	.byte	0x04, 0x17
        /*000a*/ 	.short	(.L_29 - .L_28)
.L_28:
        /*000c*/ 	.word	0x00000000
        /*0010*/ 	.short	0x0003
        /*0012*/ 	.short	0x0018
        /*0014*/ 	.byte	0x00, 0xf0, 0x11, 0x00


	//----- nvinfo : EIATTR_KPARAM_INFO
	.align		4
.L_29:
        /*0018*/ 	.byte	0x04, 0x17
        /*001a*/ 	.short	(.L_31 - .L_30)
.L_30:
        /*001c*/ 	.word	0x00000000
        /*0020*/ 	.short	0x0002
        /*0022*/ 	.short	0x0010
        /*0024*/ 	.byte	0x00, 0xf5, 0x21, 0x00


	//----- nvinfo : EIATTR_KPARAM_INFO
	.align		4
.L_31:
        /*0028*/ 	.byte	0x04, 0x17
        /*002a*/ 	.short	(.L_33 - .L_32)
.L_32:
        /*002c*/ 	.word	0x00000000
        /*0030*/ 	.short	0x0001
        /*0032*/ 	.short	0x0008
        /*0034*/ 	.byte	0x00, 0xf5, 0x21, 0x00


	//----- nvinfo : EIATTR_KPARAM_INFO
	.align		4
.L_33:
        /*0038*/ 	.byte	0x04, 0x17
        /*003a*/ 	.short	(.L_35 - .L_34)
.L_34:
        /*003c*/ 	.word	0x00000000
        /*0040*/ 	.short	0x0000
        /*0042*/ 	.short	0x0000
        /*0044*/ 	.byte	0x00, 0xf5, 0x21, 0x00


	//----- nvinfo : EIATTR_SPARSE_MMA_MASK
	.align		4
.L_35:
        /*0048*/ 	.byte	0x03, 0x50
        /*004a*/ 	.short	0x0000


	//----- nvinfo : EIATTR_MAXREG_COUNT
	.align		4
        /*004c*/ 	.byte	0x03, 0x1b
        /*004e*/ 	.short	0x00ff


	//----- nvinfo : EIATTR_NUM_BARRIERS
	.align		4
        /*0050*/ 	.byte	0x02, 0x4c
        /*0052*/ 	.byte	0x01
	.zero		1


	//----- nvinfo : EIATTR_MERCURY_ISA_VERSION
	.align		4
        /*0054*/ 	.byte	0x03, 0x5f
        /*0056*/ 	.short	0x0101


	//----- nvinfo : EIATTR_VRC_CTA_INIT_COUNT
	.align		4
        /*0058*/ 	.byte	0x02, 0x4a
	.zero		1
	.zero		1


	//----- nvinfo : EIATTR_EXIT_INSTR_OFFSETS
	.align		4
        /*005c*/ 	.byte	0x04, 0x1c
        /*005e*/ 	.short	(.L_37 - .L_36)


	//   ....[0]....
.L_36:
        /*0060*/ 	.word	0x00000250


	//   ....[1]....
        /*0064*/ 	.word	0x00000450


	//   ....[2]....
        /*0068*/ 	.word	0x000004d0


	//----- nvinfo : EIATTR_CBANK_PARAM_SIZE
	.align		4
.L_37:
        /*006c*/ 	.byte	0x03, 0x19
        /*006e*/ 	.short	0x001c


	//----- nvinfo : EIATTR_PARAM_CBANK
	.align		4
        /*0070*/ 	.byte	0x04, 0x0a
        /*0072*/ 	.short	(.L_39 - .L_38)
	.align		4
.L_38:
        /*0074*/ 	.word	index@(.nv.constant0._Z10dotproductPfS_S_i)
        /*0078*/ 	.short	0x0380
        /*007a*/ 	.short	0x001c


	//----- nvinfo : EIATTR_SW_WAR
	.align		4
.L_39:
        /*007c*/ 	.byte	0x04, 0x36
        /*007e*/ 	.short	(.L_41 - .L_40)
.L_40:
        /*0080*/ 	.word	0x00000008
.L_41:


//--------------------- .nv.callgraph             --------------------------
	.section	.nv.callgraph,"",@"SHT_CUDA_CALLGRAPH"
	.align	4
	.sectionentsize	8
	.align		4
        /*0000*/ 	.word	0x00000000
	.align		4
        /*0004*/ 	.word	0xffffffff
	.align		4
        /*0008*/ 	.word	0x00000000
	.align		4
        /*000c*/ 	.word	0xfffffffe
	.align		4
        /*0010*/ 	.word	0x00000000
	.align		4
        /*0014*/ 	.word	0xfffffffd
	.align		4
        /*0018*/ 	.word	0x00000000
	.align		4
        /*001c*/ 	.word	0xfffffffc


//--------------------- .text._Z6reducePfS_i      --------------------------
	.section	.text._Z6reducePfS_i,"ax",@progbits
	.align	128
        .global         _Z6reducePfS_i
        .type           _Z6reducePfS_i,@function
        .size           _Z6reducePfS_i,(.L_x_6 - _Z6reducePfS_i)
        .other          _Z6reducePfS_i,@"STO_CUDA_ENTRY STV_DEFAULT"
_Z6reducePfS_i:
.text._Z6reducePfS_i:
[----:B------:R-:W-:Y:S01]  /*0000*/  LDC R1, c[0x0][0x37c] ;  /* 0x0000df00ff017b82 */ /* 0x000fe20000000800 */
[----:B------:R-:W0:Y:S01]  /*0010*/  S2R R0, SR_CTAID.X ;  /* 0x0000000000007919 */ /* 0x000e220000002500 */
[----:B------:R-:W0:Y:S06]  /*0020*/  LDCU UR8, c[0x0][0x360] ;  /* 0x00006c00ff0877ac */ /* 0x000e2c0008000800 */
[----:B------:R-:W1:Y:S01]  /*0030*/  LDC.64 R6, c[0x0][0x380] ;  /* 0x0000e000ff067b82 */ /* 0x000e620000000a00 */
[----:B------:R-:W2:Y:S01]  /*0040*/  S2R R2, SR_TID.X ;  /* 0x0000000000027919 */ /* 0x000ea20000002100 */
[----:B------:R-:W3:Y:S01]  /*0050*/  LDCU.64 UR6, c[0x0][0x358] ;  /* 0x00006b00ff0677ac */ /* 0x000ee20008000a00 */
[----:B0-----:R-:W-:-:S05]  /*0060*/  IMAD R3, R0, UR8, RZ ;  /* 0x0000000800037c24 */ /* 0x001fca000f8e02ff */
[----:B--2---:R-:W-:-:S04]  /*0070*/  LEA R3, R3, R2, 0x1 ;  /* 0x0000000203037211 */ /* 0x004fc800078e08ff */
[C---:B------:R-:W-:Y:S01]  /*0080*/  IADD3 R9, PT, PT, R3.reuse, 0x400, RZ ;  /* 0x0000040003097810 */ /* 0x040fe20007ffe0ff */
[----:B-1----:R-:W-:-:S04]  /*0090*/  IMAD.WIDE.U32 R4, R3, 0x4, R6 ;  /* 0x0000000403047825 */ /* 0x002fc800078e0006 */
[----:B------:R-:W-:Y:S02]  /*00a0*/  IMAD.WIDE.U32 R6, R9, 0x4, R6 ;  /* 0x0000000409067825 */ /* 0x000fe400078e0006 */
[----:B---3--:R-:W2:Y:S04]  /*00b0*/  LDG.E R4, desc[UR6][R4.64] ;  /* 0x0000000604047981 */ /* 0x008ea8000c1e1900 */
[----:B------:R-:W2:Y:S01]  /*00c0*/  LDG.E R7, desc[UR6][R6.64] ;  /* 0x0000000606077981 */ /* 0x000ea2000c1e1900 */
[----:B------:R-:W0:Y:S01]  /*00d0*/  S2UR UR5, SR_CgaCtaId ;  /* 0x00000000000579c3 */ /* 0x000e220000008800 */
[----:B------:R-:W-:Y:S01]  /*00e0*/  UMOV UR4, 0x400 ;  /* 0x0000040000047882 */ /* 0x000fe20000000000 */
[----:B------:R-:W-:Y:S01]  /*00f0*/  UISETP.GE.U32.AND UP0, UPT, UR8, 0x42, UPT ;  /* 0x000000420800788c */ /* 0x000fe2000bf06070 */
[----:B------:R-:W-:Y:S01]  /*0100*/  ISETP.GT.U32.AND P0, PT, R2, 0x1f, PT ;  /* 0x0000001f0200780c */ /* 0x000fe20003f04070 */
[----:B0-----:R-:W-:-:S06]  /*0110*/  ULEA UR4, UR5, UR4, 0x18 ;  /* 0x0000000405047291 */ /* 0x001fcc000f8ec0ff */
[----:B------:R-:W-:Y:S01]  /*0120*/  LEA R3, R2, UR4, 0x2 ;  /* 0x0000000402037c11 */ /* 0x000fe2000f8e10ff */
[----:B--2---:R-:W-:-:S05]  /*0130*/  FADD R8, R4, R7 ;  /* 0x0000000704087221 */ /* 0x004fca0000000000 */
[----:B------:R0:W-:Y:S01]  /*0140*/  STS [R3], R8 ;  /* 0x0000000803007388 */ /* 0x0001e20000000800 */
[----:B------:R-:W-:Y:S06]  /*0150*/  BAR.SYNC.DEFER_BLOCKING 0x0 ;  /* 0x0000000000007b1d */ /* 0x000fec0000010000 */
[----:B------:R-:W-:Y:S05]  /*0160*/  BRA.U !UP0, `(.L_x_0) ;  /* 0x0000000108307547 */ /* 0x000fea000b800000 */
[----:B------:R-:W-:-:S07]  /*0170*/  MOV R4, UR8 ;  /* 0x0000000800047c02 */ /* 0x000fce0008000f00 */
.L_x_1:
[----:B------:R-:W-:-:S04]  /*0180*/  SHF.R.U32.HI R7, RZ, 0x1, R4 ;  /* 0x00000001ff077819 */ /* 0x000fc80000011604 */
[----:B------:R-:W-:-:S13]  /*0190*/  ISETP.GE.U32.AND P1, PT, R2, R7, PT ;  /* 0x000000070200720c */ /* 0x000fda0003f26070 */
[----:B------:R-:W-:Y:S01]  /*01a0*/  @!P1 LEA R5, R7, R3, 0x2 ;  /* 0x0000000307059211 */ /* 0x000fe200078e10ff */
[----:B------:R-:W-:Y:S05]  /*01b0*/  @!P1 LDS R6, [R3] ;  /* 0x0000000003069984 */ /* 0x000fea0000000800 */
[----:B------:R-:W1:Y:S02]  /*01c0*/  @!P1 LDS R5, [R5] ;  /* 0x0000000005059984 */ /* 0x000e640000000800 */
[----:B-1----:R-:W-:-:S05]  /*01d0*/  @!P1 FADD R6, R5, R6 ;  /* 0x0000000605069221 */ /* 0x002fca0000000000 */
[----:B------:R1:W-:Y:S01]  /*01e0*/  @!P1 STS [R3], R6 ;  /* 0x0000000603009388 */ /* 0x0003e20000000800 */
[----:B------:R-:W-:Y:S01]  /*01f0*/  BAR.SYNC.DEFER_BLOCKING 0x0 ;  /* 0x0000000000007b1d */ /* 0x000fe20000010000 */
[----:B------:R-:W-:Y:S02]  /*0200*/  ISETP.GT.U32.AND P1, PT, R4, 0x83, PT ;  /* 0x000000830400780c */ /* 0x000fe40003f24070 */
[----:B------:R-:W-:-:S11]  /*0210*/  MOV R4, R7 ;  /* 0x0000000700047202 */ /* 0x000fd60000000f00 */
[----:B-1----:R-:W-:Y:S05]  /*0220*/  @P1 BRA `(.L_x_1) ;  /* 0xfffffffc00d41947 */ /* 0x002fea000383ffff */
.L_x_0:
[----:B------:R-:W-:Y:S05]  /*0230*/  @P0 EXIT ;  /* 0x000000000000094d */ /* 0x000fea0003800000 */
[----:B------:R-:W-:Y:S01]  /*0240*/  LDS R4, [R3+0x80] ;  /* 0x0000800003047984 */ /* 0x000fe20000000800 */
[----:B------:R-:W-:-:S03]  /*0250*/  ISETP.NE.AND P0, PT, R2, RZ, PT ;  /* 0x000000ff0200720c */ /* 0x000fc60003f05270 */
[----:B------:R-:W1:Y:S02]  /*0260*/  LDS R5, [R3] ;  /* 0x0000000003057984 */ /* 0x000e640000000800 */
[----:B-1----:R-:W-:-:S05]  /*0270*/  FADD R4, R4, R5 ;  /* 0x0000000504047221 */ /* 0x002fca0000000000 */
[----:B------:R-:W-:Y:S01]  /*0280*/  STS [R3], R4 ;  /* 0x0000000403007388 */ /* 0x000fe20000000800 */
[----:B------:R-:W-:Y:S06]  /*0290*/  BAR.SYNC.DEFER_BLOCKING 0x0 ;  /* 0x0000000000007b1d */ /* 0x000fec0000010000 */
[----:B------:R-:W-:Y:S04]  /*02a0*/  LDS R5, [R3+0x40] ;  /* 0x0000400003057984 */ /* 0x000fe80000000800 */
[----:B------:R-:W1:Y:S02]  /*02b0*/  LDS R6, [R3] ;  /* 0x0000000003067984 */ /* 0x000e640000000800 */
[----:B-1----:R-:W-:-:S05]  /*02c0*/  FADD R6, R5, R6 ;  /* 0x0000000605067221 */ /* 0x002fca0000000000 */
[----:B------:R-:W-:Y:S01]  /*02d0*/  STS [R3], R6 ;  /* 0x0000000603007388 */ /* 0x000fe20000000800 */
[----:B------:R-:W-:Y:S06]  /*02e0*/  BAR.SYNC.DEFER_BLOCKING 0x0 ;  /* 0x0000000000007b1d */ /* 0x000fec0000010000 */
[----:B------:R-:W-:Y:S04]  /*02f0*/  LDS R5, [R3+0x20] ;  /* 0x0000200003057984 */ /* 0x000fe80000000800 */
[----:B0-----:R-:W0:Y:S02]  /*0300*/  LDS R8, [R3] ;  /* 0x0000000003087984 */ /* 0x001e240000000800 */
[----:B0-----:R-:W-:-:S05]  /*0310*/  FADD R8, R5, R8 ;  /* 0x0000000805087221 */ /* 0x001fca0000000000 */
[----:B------:R-:W-:Y:S01]  /*0320*/  STS [R3], R8 ;  /* 0x0000000803007388 */ /* 0x000fe20000000800 */
[----:B------:R-:W-:Y:S06]  /*0330*/  BAR.SYNC.DEFER_BLOCKING 0x0 ;  /* 0x0000000000007b1d */ /* 0x000fec0000010000 */
[----:B------:R-:W-:Y:S04]  /*0340*/  LDS R4, [R3+0x10] ;  /* 0x0000100003047984 */ /* 0x000fe80000000800 */
[----:B------:R-:W0:Y:S02]  /*0350*/  LDS R5, [R3] ;  /* 0x0000000003057984 */ /* 0x000e240000000800 */
        /* <DEDUP_REMOVED lines=11> */
[----:B------:R0:W-:Y:S01]  /*0410*/  STS [R3], R8 ;  /* 0x0000000803007388 */ /* 0x0001e20000000800 */
[----:B------:R-:W-:Y:S06]  /*0420*/  BAR.SYNC.DEFER_BLOCKING 0x0 ;  /* 0x0000000000007b1d */ /* 0x000fec0000010000 */
[----:B------:R-:W-:Y:S05]  /*0430*/  @P0 EXIT ;  /* 0x000000000000094d */ /* 0x000fea0003800000 */
[----:B------:R-:W1:Y:S01]  /*0440*/  S2UR UR5, SR_CgaCtaId ;  /* 0x00000000000579c3 */ /* 0x000e620000008800 */
[----:B------:R-:W-:-:S07]  /*0450*/  UMOV UR4, 0x400 ;  /* 0x0000040000047882 */ /* 0x000fce0000000000 */
[----:B0-----:R-:W0:Y:S01]  /*0460*/  LDC.64 R2, c[0x0][0x388] ;  /* 0x0000e200ff027b82 */ /* 0x001e220000000a00 */
[----:B-1----:R-:W-:Y:S01]  /*0470*/  ULEA UR4, UR5, UR4, 0x18 ;  /* 0x0000000405047291 */ /* 0x002fe2000f8ec0ff */
[----:B0-----:R-:W-:-:S08]  /*0480*/  IMAD.WIDE.U32 R2, R0, 0x4, R2 ;  /* 0x0000000400027825 */ /* 0x001fd000078e0002 */
[----:B------:R-:W0:Y:S04]  /*0490*/  LDS R5, [UR4] ;  /* 0x00000004ff057984 */ /* 0x000e280008000800 */
[----:B0-----:R-:W-:Y:S01]  /*04a0*/  STG.E desc[UR6][R2.64], R5 ;  /* 0x0000000502007986 */ /* 0x001fe2000c101906 */
[----:B------:R-:W-:Y:S05]  /*04b0*/  EXIT ;  /* 0x000000000000794d */ /* 0x000fea0003800000 */
.L_x_2:
[----:B------:R-:W-:-:S00]  /*04c0*/  BRA `(.L_x_2) ;  /* 0xfffffffc00fc7947 */ /* 0x000fc0000383ffff */
[----:B------:R-:W-:-:S00]  /*04d0*/  NOP ;  /* 0x0000000000007918 */ /* 0x000fc00000000000 */
        /* <DEDUP_REMOVED lines=10> */
.L_x_6:


//--------------------- .text._Z10dotproductPfS_S_i --------------------------
	.section	.text._Z10dotproductPfS_S_i,"ax",@progbits
	.align	128
        .global         _Z10dotproductPfS_S_i
        .type           _Z10dotproductPfS_S_i,@function
        .size           _Z10dotproductPfS_S_i,(.L_x_7 - _Z10dotproductPfS_S_i)
        .other          _Z10dotproductPfS_S_i,@"STO_CUDA_ENTRY STV_DEFAULT"
_Z10dotproductPfS_S_i:
.text._Z10dotproductPfS_S_i:
[----:B------:R-:W-:Y:S01]  /*0000*/  LDC R1, c[0x0][0x37c] ;  /* 0x0000df00ff017b82 */ /* 0x000fe20000000800 */
[----:B------:R-:W0:Y:S01]  /*0010*/  S2R R0, SR_CTAID.X ;  /* 0x0000000000007919 */ /* 0x000e220000002500 */
[----:B------:R-:W0:Y:S06]  /*0020*/  LDCU UR8, c[0x0][0x360] ;  /* 0x00006c00ff0877ac */ /* 0x000e2c0008000800 */
[----:B------:R-:W1:Y:S01]  /*0030*/  LDC.64 R4, c[0x0][0x380] ;  /* 0x0000e000ff047b82 */ /* 0x000e620000000a00 */
[----:B------:R-:W0:Y:S01]  /*0040*/  S2R R3, SR_TID.X ;  /* 0x0000000000037919 */ /* 0x000e220000002100 */
[----:B------:R-:W2:Y:S01]  /*0050*/  LDCU UR4, c[0x0][0x398] ;  /* 0x00007300ff0477ac */ /* 0x000ea20008000800 */
[----:B------:R-:W3:Y:S05]  /*0060*/  LDCU.64 UR6, c[0x0][0x358] ;  /* 0x00006b00ff0677ac */ /* 0x000eea0008000a00 */
[----:B------:R-:W4:Y:S01]  /*0070*/  LDC.64 R6, c[0x0][0x388] ;  /* 0x0000e200ff067b82 */ /* 0x000f220000000a00 */
[----:B0-----:R-:W-:-:S05]  /*0080*/  IMAD R9, R0, UR8, R3 ;  /* 0x0000000800097c24 */ /* 0x001fca000f8e0203 */
[----:B--2---:R-:W-:-:S13]  /*0090*/  ISETP.GE.U32.AND P1, PT, R9, UR4, PT ;  /* 0x0000000409007c0c */ /* 0x004fda000bf26070 */
[----:B-1----:R-:W-:-:S04]  /*00a0*/  @!P1 IMAD.WIDE.U32 R4, R9, 0x4, R4 ;  /* 0x0000000409049825 */ /* 0x002fc800078e0004 */
[----:B----4-:R-:W-:Y:S02]  /*00b0*/  @!P1 IMAD.WIDE.U32 R6, R9, 0x4, R6 ;  /* 0x0000000409069825 */ /* 0x010fe400078e0006 */
[----:B---3--:R-:W2:Y:S04]  /*00c0*/  @!P1 LDG.E R4, desc[UR6][R4.64] ;  /* 0x0000000604049981 */ /* 0x008ea8000c1e1900 */
[----:B------:R-:W2:Y:S01]  /*00d0*/  @!P1 LDG.E R7, desc[UR6][R6.64] ;  /* 0x0000000606079981 */ /* 0x000ea2000c1e1900 */
[----:B------:R-:W0:Y:S01]  /*00e0*/  S2UR UR5, SR_CgaCtaId ;  /* 0x00000000000579c3 */ /* 0x000e220000008800 */
[----:B------:R-:W-:Y:S01]  /*00f0*/  MOV R2, UR8 ;  /* 0x0000000800027c02 */ /* 0x000fe20008000f00 */
[----:B------:R-:W-:Y:S01]  /*0100*/  UMOV UR4, 0x400 ;  /* 0x0000040000047882 */ /* 0x000fe20000000000 */
[----:B------:R-:W-:-:S02]  /*0110*/  HFMA2 R8, -RZ, RZ, 0, 0 ;  /* 0x00000000ff087431 */ /* 0x000fc400000001ff */
[----:B------:R-:W-:Y:S01]  /*0120*/  ISETP.GE.U32.AND P0, PT, R2, 0x42, PT ;  /* 0x000000420200780c */ /* 0x000fe20003f06070 */
[----:B0-----:R-:W-:-:S06]  /*0130*/  ULEA UR4, UR5, UR4, 0x18 ;  /* 0x0000000405047291 */ /* 0x001fcc000f8ec0ff */
[C---:B------:R-:W-:Y:S01]  /*0140*/  LEA R9, R3.reuse, UR4, 0x2 ;  /* 0x0000000403097c11 */ /* 0x040fe2000f8e10ff */
[----:B--2---:R-:W-:Y:S01]  /*0150*/  @!P1 FMUL R8, R4, R7 ;  /* 0x0000000704089220 */ /* 0x004fe20000400000 */
[----:B------:R-:W-:-:S04]  /*0160*/  ISETP.GT.U32.AND P1, PT, R3, 0x1f, PT ;  /* 0x0000001f0300780c */ /* 0x000fc80003f24070 */
[----:B------:R0:W-:Y:S01]  /*0170*/  STS [R9], R8 ;  /* 0x0000000809007388 */ /* 0x0001e20000000800 */
[----:B------:R-:W-:Y:S06]  /*0180*/  BAR.SYNC.DEFER_BLOCKING 0x0 ;  /* 0x0000000000007b1d */ /* 0x000fec0000010000 */
[----:B------:R-:W-:Y:S05]  /*0190*/  @!P0 BRA `(.L_x_3) ;  /* 0x00000000002c8947 */ /* 0x000fea0003800000 */
.L_x_4:
[----:B0-----:R-:W-:-:S04]  /*01a0*/  SHF.R.U32.HI R8, RZ, 0x1, R2 ;  /* 0x00000001ff087819 */ /* 0x001fc80000011602 */
[----:B------:R-:W-:-:S13]  /*01b0*/  ISETP.GE.U32.AND P0, PT, R3, R8, PT ;  /* 0x000000080300720c */ /* 0x000fda0003f06070 */
[----:B------:R-:W-:Y:S01]  /*01c0*/  @!P0 LEA R4, R8, R9, 0x2 ;  /* 0x0000000908048211 */ /* 0x000fe200078e10ff */
[----:B------:R-:W-:Y:S05]  /*01d0*/  @!P0 LDS R5, [R9] ;  /* 0x0000000009058984 */ /* 0x000fea0000000800 */
[----:B------:R-:W0:Y:S02]  /*01e0*/  @!P0 LDS R4, [R4] ;  /* 0x0000000004048984 */ /* 0x000e240000000800 */
[----:B0-----:R-:W-:-:S05]  /*01f0*/  @!P0 FADD R6, R4, R5 ;  /* 0x0000000504068221 */ /* 0x001fca0000000000 */
[----:B------:R1:W-:Y:S01]  /*0200*/  @!P0 STS [R9], R6 ;  /* 0x0000000609008388 */ /* 0x0003e20000000800 */
[----:B------:R-:W-:Y:S01]  /*0210*/  BAR.SYNC.DEFER_BLOCKING 0x0 ;  /* 0x0000000000007b1d */ /* 0x000fe20000010000 */
[----:B------:R-:W-:Y:S02]  /*0220*/  ISETP.GT.U32.AND P0, PT, R2, 0x83, PT ;  /* 0x000000830200780c */ /* 0x000fe40003f04070 */
[----:B------:R-:W-:-:S11]  /*0230*/  MOV R2, R8 ;  /* 0x0000000800027202 */ /* 0x000fd60000000f00 */
[----:B-1----:R-:W-:Y:S05]  /*0240*/  @P0 BRA `(.L_x_4) ;  /* 0xfffffffc00d40947 */ /* 0x002fea000383ffff */
.L_x_3:
        /* <DEDUP_REMOVED lines=30> */
[----:B------:R1:W-:Y:S01]  /*0430*/  STS [R9], R6 ;  /* 0x0000000609007388 */ /* 0x0003e20000000800 */
[----:B------:R-:W-:Y:S06]  /*0440*/  BAR.SYNC.DEFER_BLOCKING 0x0 ;  /* 0x0000000000007b1d */ /* 0x000fec0000010000 */
[----:B------:R-:W-:Y:S05]  /*0450*/  @P0 EXIT ;  /* 0x000000000000094d */ /* 0x000fea0003800000 */
[----:B------:R-:W2:Y:S01]  /*0460*/  S2UR UR5, SR_CgaCtaId ;  /* 0x00000000000579c3 */ /* 0x000ea20000008800 */
[----:B------:R-:W-:-:S07]  /*0470*/  UMOV UR4, 0x400 ;  /* 0x0000040000047882 */ /* 0x000fce0000000000 */
[----:B------:R-:W3:Y:S01]  /*0480*/  LDC.64 R2, c[0x0][0x390] ;  /* 0x0000e400ff027b82 */ /* 0x000ee20000000a00 */
[----:B--2---:R-:W-:Y:S01]  /*0490*/  ULEA UR4, UR5, UR4, 0x18 ;  /* 0x0000000405047291 */ /* 0x004fe2000f8ec0ff */
[----:B---3--:R-:W-:-:S08]  /*04a0*/  IMAD.WIDE.U32 R2, R0, 0x4, R2 ;  /* 0x0000000400027825 */ /* 0x008fd000078e0002 */
[----:B------:R-:W2:Y:S04]  /*04b0*/  LDS R5, [UR4] ;  /* 0x00000004ff057984 */ /* 0x000ea80008000800 */
[----:B--2---:R-:W-:Y:S01]  /*04c0*/  STG.E desc[UR6][R2.64], R5 ;  /* 0x0000000502007986 */ /* 0x004fe2000c101906 */
[----:B------:R-:W-:Y:S05]  /*04d0*/  EXIT ;  /* 0x000000000000794d */ /* 0x000fea0003800000 */
.L_x_5:
        /* <DEDUP_REMOVED lines=10> */
.L_x_7:


//--------------------- .nv.shared._Z6reducePfS_i --------------------------
	.section	.nv.shared._Z6reducePfS_i,"aw",@nobits
	.sectionflags	@""
	.align	4
.nv.shared._Z6reducePfS_i:
	.zero		5120


//--------------------- .nv.shared.reserved.0     --------------------------
	.section	.nv.shared.reserved.0,"aw",@nobits
	.weak		__nv_reservedSMEM_offset_0_alias
	.size		__nv_reservedSMEM_offset_0_alias, 0, 64
	.other		__nv_reservedSMEM_offset_0_alias,@"STO_CUDA_RESERVED_SHARED STV_DEFAULT"
__nv_reservedSMEM_offset_0_alias:
	.zero		0
	.zero		64


//--------------------- .nv.shared._Z10dotproductPfS_S_i --------------------------
	.section	.nv.shared._Z10dotproductPfS_S_i,"aw",@nobits
	.sectionflags	@""
	.align	4
.nv.shared._Z10dotproductPfS_S_i:
	.zero		5120


//--------------------- .nv.constant0._Z6reducePfS_i --------------------------
	.section	.nv.constant0._Z6reducePfS_i,"a",@progbits
	.sectionflags	@""
	.align	4
.nv.constant0._Z6reducePfS_i:
	.zero		916


//--------------------- .nv.constant0._Z10dotproductPfS_S_i --------------------------
	.section	.nv.constant0._Z10dotproductPfS_S_i,"a",@progbits
	.sectionflags	@""
	.align	4
.nv.constant0._Z10dotproductPfS_S_i:
	.zero		924


//--------------------- SYMBOLS --------------------------

	.type		.nv.reservedSmem.offset0,@object
	.size		.nv.reservedSmem.offset0,0x4
	.type		.nv.reservedSmem.cap,@object
	.size		.nv.reservedSmem.cap,0x4
